	.headerflags	@"EF_CUDA_TEXMODE_UNIFIED EF_CUDA_64BIT_ADDRESS EF_CUDA_ACCELERATORS EF_CUDA_SM90 EF_CUDA_VIRTUAL_SM(EF_CUDA_SM90)"
	.elftype	@"ET_EXEC"


//--------------------- .nv.info                  --------------------------
	.section	.nv.info,"",@"SHT_CUDA_INFO"
	.align	4


	//----- nvinfo : EIATTR_REGCOUNT
	.align		4
        /*0000*/ 	.byte	0x04, 0x2f
        /*0002*/ 	.short	(.L_3 - .L_2)
	.align		4
.L_2:
        /*0004*/ 	.word	index@(triton_poi_fused__native_batch_norm_legit_no_training_convolution_hardtanh_11)
        /*0008*/ 	.word	0x00000020


	//----- nvinfo : EIATTR_MIN_STACK_SIZE
	.align		4
.L_3:
        /*000c*/ 	.byte	0x04, 0x12
        /*000e*/ 	.short	(.L_5 - .L_4)
	.align		4
.L_4:
        /*0010*/ 	.word	index@(triton_poi_fused__native_batch_norm_legit_no_training_convolution_hardtanh_11)
        /*0014*/ 	.word	0x00000000


	//----- nvinfo : EIATTR_FRAME_SIZE
	.align		4
.L_5:
        /*0018*/ 	.byte	0x04, 0x11
        /*001a*/ 	.short	(.L_7 - .L_6)
	.align		4
.L_6:
        /*001c*/ 	.word	index@(triton_poi_fused__native_batch_norm_legit_no_training_convolution_hardtanh_11)
        /*0020*/ 	.word	0x00000000


	//----- nvinfo : EIATTR_MIN_STACK_SIZE
	.align		4
.L_7:
        /*0024*/ 	.byte	0x04, 0x12
        /*0026*/ 	.short	(.L_9 - .L_8)
	.align		4
.L_8:
        /*0028*/ 	.word	index@(triton_poi_fused__native_batch_norm_legit_no_training_convolution_hardtanh_11)
        /*002c*/ 	.word	0x00000000
.L_9:


//--------------------- .nv.info.triton_poi_fused__native_batch_norm_legit_no_training_convolution_hardtanh_11 --------------------------
	.section	.nv.info.triton_poi_fused__native_batch_norm_legit_no_training_convolution_hardtanh_11,"",@"SHT_CUDA_INFO"
	.sectionflags	@""
	.align	4


	//----- nvinfo : EIATTR_CUDA_API_VERSION
	.align		4
        /*0000*/ 	.byte	0x04, 0x37
        /*0002*/ 	.short	(.L_11 - .L_10)
.L_10:
        /*0004*/ 	.word	0x0000007c


	//----- nvinfo : EIATTR_KPARAM_INFO
	.align		4
.L_11:
        /*0008*/ 	.byte	0x04, 0x17
        /*000a*/ 	.short	(.L_13 - .L_12)
.L_12:
        /*000c*/ 	.word	0x00000000
        /*0010*/ 	.short	0x0007
        /*0012*/ 	.short	0x0038
        /*0014*/ 	.byte	0x00, 0xf0, 0x11, 0x00


	//----- nvinfo : EIATTR_KPARAM_INFO
	.align		4
.L_13:
        /*0018*/ 	.byte	0x04, 0x17
        /*001a*/ 	.short	(.L_15 - .L_14)
.L_14:
        /*001c*/ 	.word	0x00000000
        /*0020*/ 	.short	0x0006
        /*0022*/ 	.short	0x0030
        /*0024*/ 	.byte	0x00, 0xf4, 0x21, 0x00


	//----- nvinfo : EIATTR_KPARAM_INFO
	.align		4
.L_15:
        /*0028*/ 	.byte	0x04, 0x17
        /*002a*/ 	.short	(.L_17 - .L_16)
.L_16:
        /*002c*/ 	.word	0x00000000
        /*0030*/ 	.short	0x0005
        /*0032*/ 	.short	0x0028
        /*0034*/ 	.byte	0x00, 0xf4, 0x21, 0x00


	//----- nvinfo : EIATTR_KPARAM_INFO
	.align		4
.L_17:
        /*0038*/ 	.byte	0x04, 0x17
        /*003a*/ 	.short	(.L_19 - .L_18)
.L_18:
        /*003c*/ 	.word	0x00000000
        /*0040*/ 	.short	0x0004
        /*0042*/ 	.short	0x0020
        /*0044*/ 	.byte	0x00, 0xf4, 0x21, 0x00


	//----- nvinfo : EIATTR_KPARAM_INFO
	.align		4
.L_19:
        /*0048*/ 	.byte	0x04, 0x17
        /*004a*/ 	.short	(.L_21 - .L_20)
.L_20:
        /*004c*/ 	.word	0x00000000
        /*0050*/ 	.short	0x0003
        /*0052*/ 	.short	0x0018
        /*0054*/ 	.byte	0x00, 0xf4, 0x21, 0x00


	//----- nvinfo : EIATTR_KPARAM_INFO
	.align		4
.L_21:
        /*0058*/ 	.byte	0x04, 0x17
        /*005a*/ 	.short	(.L_23 - .L_22)
.L_22:
        /*005c*/ 	.word	0x00000000
        /*0060*/ 	.short	0x0002
        /*0062*/ 	.short	0x0010
        /*0064*/ 	.byte	0x00, 0xf4, 0x21, 0x00


	//----- nvinfo : EIATTR_KPARAM_INFO
	.align		4
.L_23:
        /*0068*/ 	.byte	0x04, 0x17
        /*006a*/ 	.short	(.L_25 - .L_24)
.L_24:
        /*006c*/ 	.word	0x00000000
        /*0070*/ 	.short	0x0001
        /*0072*/ 	.short	0x0008
        /*0074*/ 	.byte	0x00, 0xf4, 0x21, 0x00


	//----- nvinfo : EIATTR_KPARAM_INFO
	.align		4
.L_25:
        /*0078*/ 	.byte	0x04, 0x17
        /*007a*/ 	.short	(.L_27 - .L_26)
.L_26:
        /*007c*/ 	.word	0x00000000
        /*0080*/ 	.short	0x0000
        /*0082*/ 	.short	0x0000
        /*0084*/ 	.byte	0x00, 0xf4, 0x21, 0x00


	//----- nvinfo : EIATTR_SPARSE_MMA_MASK
	.align		4
.L_27:
        /*0088*/ 	.byte	0x03, 0x50
        /*008a*/ 	.short	0x0000


	//----- nvinfo : EIATTR_MAXREG_COUNT
	.align		4
        /*008c*/ 	.byte	0x03, 0x1b
        /*008e*/ 	.short	0x00ff


	//----- nvinfo : EIATTR_EXIT_INSTR_OFFSETS
	.align		4
        /*0090*/ 	.byte	0x04, 0x1c
        /*0092*/ 	.short	(.L_29 - .L_28)


	//   ....[0]....
.L_28:
        /*0094*/ 	.word	0x00000630


	//   ....[1]....
        /*0098*/ 	.word	0x00000650


	//----- nvinfo : EIATTR_REQNTID
	.align		4
.L_29:
        /*009c*/ 	.byte	0x04, 0x10
        /*009e*/ 	.short	(.L_31 - .L_30)
.L_30:
        /*00a0*/ 	.word	0x00000100
        /*00a4*/ 	.word	0x00000001
        /*00a8*/ 	.word	0x00000001


	//----- nvinfo : EIATTR_CBANK_PARAM_SIZE
	.align		4
.L_31:
        /*00ac*/ 	.byte	0x03, 0x19
        /*00ae*/ 	.short	0x003c


	//----- nvinfo : EIATTR_PARAM_CBANK
	.align		4
        /*00b0*/ 	.byte	0x04, 0x0a
        /*00b2*/ 	.short	(.L_33 - .L_32)
	.align		4
.L_32:
        /*00b4*/ 	.word	index@(.nv.constant0.triton_poi_fused__native_batch_norm_legit_no_training_convolution_hardtanh_11)
        /*00b8*/ 	.short	0x0210
        /*00ba*/ 	.short	0x003c


	//----- nvinfo : EIATTR_SW_WAR
	.align		4
.L_33:
        /*00bc*/ 	.byte	0x04, 0x36
        /*00be*/ 	.short	(.L_35 - .L_34)
.L_34:
        /*00c0*/ 	.word	0x00000008
.L_35:


//--------------------- .nv.callgraph             --------------------------
	.section	.nv.callgraph,"",@"SHT_CUDA_CALLGRAPH"
	.align	4
	.sectionentsize	8
	.align		4
        /*0000*/ 	.word	0x00000000
	.align		4
        /*0004*/ 	.word	0xffffffff
	.align		4
        /*0008*/ 	.word	0x00000000
	.align		4
        /*000c*/ 	.word	0xfffffffe
	.align		4
        /*0010*/ 	.word	0x00000000
	.align		4
        /*0014*/ 	.word	0xfffffffd
	.align		4
        /*0018*/ 	.word	0x00000000
	.align		4
        /*001c*/ 	.word	0xfffffffc


//--------------------- .nv.constant4             --------------------------
	.section	.nv.constant4,"a",@progbits
	.align	8
	.align		8
.nv.constant4:
        /*0000*/ 	.dword	_$_str
	.align		8
        /*0008*/ 	.dword	_$_str_$_2


//--------------------- .text.triton_poi_fused__native_batch_norm_legit_no_training_convolution_hardtanh_11 --------------------------
	.section	.text.triton_poi_fused__native_batch_norm_legit_no_training_convolution_hardtanh_11,"ax",@progbits
	.align	128
        .global         triton_poi_fused__native_batch_norm_legit_no_training_convolution_hardtanh_11
        .type           triton_poi_fused__native_batch_norm_legit_no_training_convolution_hardtanh_11,@function
        .size           triton_poi_fused__native_batch_norm_legit_no_training_convolution_hardtanh_11,(.L_x_1 - triton_poi_fused__native_batch_norm_legit_no_training_convolution_hardtanh_11)
        .other          triton_poi_fused__native_batch_norm_legit_no_training_convolution_hardtanh_11,@"STO_CUDA_ENTRY STV_DEFAULT"
triton_poi_fused__native_batch_norm_legit_no_training_convolution_hardtanh_11:
.text.triton_poi_fused__native_batch_norm_legit_no_training_convolution_hardtanh_11:
[----:B------:R-:W0:Y:S01]  /*0000*/  LDC R1, c[0x0][0x28] ;  /* 0x00000a00ff017b82 */ /* 0x000e220000000800 */
[----:B------:R-:W1:Y:S01]  /*0010*/  S2R R0, SR_TID.X ;  /* 0x0000000000007919 */ /* 0x000e620000002100 */
[----:B------:R-:W-:Y:S01]  /*0020*/  HFMA2.MMA R6, -RZ, RZ, 0, 0 ;  /* 0x00000000ff067435 */ /* 0x000fe200000001ff */
[----:B------:R-:W-:-:S05]  /*0030*/  IMAD.MOV.U32 R2, RZ, RZ, RZ ;  /* 0x000000ffff027224 */ /* 0x000fca00078e00ff */
[----:B------:R-:W2:Y:S01]  /*0040*/  LDC.64 R8, c[0x0][0x228] ;  /* 0x00008a00ff087b82 */ /* 0x000ea20000000a00 */
[----:B------:R-:W3:Y:S01]  /*0050*/  S2R R7, SR_CTAID.X ;  /* 0x0000000000077919 */ /* 0x000ee20000002500 */
[----:B------:R-:W-:-:S06]  /*0060*/  ULDC.64 UR4, c[0x0][0x208] ;  /* 0x0000820000047ab9 */ /* 0x000fcc0000000a00 */
[----:B------:R-:W4:Y:S08]  /*0070*/  LDC.64 R16, c[0x0][0x218] ;  /* 0x00008600ff107b82 */ /* 0x000f300000000a00 */
[----:B------:R-:W5:Y:S08]  /*0080*/  LDC.64 R20, c[0x0][0x210] ;  /* 0x00008400ff147b82 */ /* 0x000f700000000a00 */
[----:B------:R-:W4:Y:S01]  /*0090*/  LDC.64 R10, c[0x0][0x230] ;  /* 0x00008c00ff0a7b82 */ /* 0x000f220000000a00 */
[----:B-1----:R-:W-:-:S07]  /*00a0*/  SHF.L.U32 R0, R0, 0x1, RZ ;  /* 0x0000000100007819 */ /* 0x002fce00000006ff */
[----:B------:R-:W1:Y:S01]  /*00b0*/  LDC.64 R12, c[0x0][0x238] ;  /* 0x00008e00ff0c7b82 */ /* 0x000e620000000a00 */
[----:B------:R-:W-:-:S04]  /*00c0*/  LOP3.LUT R0, R0, 0x1fe, RZ, 0xc0, !PT ;  /* 0x000001fe00007812 */ /* 0x000fc800078ec0ff */
[----:B---3--:R-:W-:-:S04]  /*00d0*/  LEA R7, R7, R0, 0x9 ;  /* 0x0000000007077211 */ /* 0x008fc800078e48ff */
[C---:B------:R-:W-:Y:S01]  /*00e0*/  ISETP.GE.AND P0, PT, R7.reuse, 0xf0400, PT ;  /* 0x000f04000700780c */ /* 0x040fe20003f06270 */
[----:B------:R-:W-:-:S04]  /*00f0*/  IMAD.HI R0, R7, -0x779bd671, R6 ;  /* 0x8864298f07007827 */ /* 0x000fc800078e0206 */
[----:B------:R-:W-:Y:S01]  /*0100*/  VIADD R3, R7, 0x1 ;  /* 0x0000000107037836 */ /* 0x000fe20000000000 */
[----:B------:R-:W-:-:S03]  /*0110*/  SHF.R.U32.HI R5, RZ, 0x1f, R0 ;  /* 0x0000001fff057819 */ /* 0x000fc60000011600 */
[----:B------:R-:W-:Y:S01]  /*0120*/  IMAD.HI R2, R3, -0x779bd671, R2 ;  /* 0x8864298f03027827 */ /* 0x000fe200078e0202 */
[----:B------:R-:W-:-:S04]  /*0130*/  LEA.HI.SX32 R5, R0, R5, 0x17 ;  /* 0x0000000500057211 */ /* 0x000fc800078fbaff */
[----:B------:R-:W-:Y:S02]  /*0140*/  SHF.R.U32.HI R3, RZ, 0x1f, R2 ;  /* 0x0000001fff037819 */ /* 0x000fe40000011602 */
[----:B------:R-:W-:Y:S02]  /*0150*/  LEA.HI R0, R5, R5, RZ, 0x8 ;  /* 0x0000000505007211 */ /* 0x000fe400078f40ff */
[----:B------:R-:W-:Y:S02]  /*0160*/  LEA.HI.SX32 R2, R2, R3, 0x17 ;  /* 0x0000000302027211 */ /* 0x000fe400078fbaff */
[----:B------:R-:W-:Y:S02]  /*0170*/  LOP3.LUT R0, R0, 0xffffff00, RZ, 0xc0, !PT ;  /* 0xffffff0000007812 */ /* 0x000fe400078ec0ff */
[----:B------:R-:W-:Y:S02]  /*0180*/  LEA.HI R4, R2, R2, RZ, 0x8 ;  /* 0x0000000202047211 */ /* 0x000fe400078f40ff */
[----:B------:R-:W-:Y:S01]  /*0190*/  IADD3 R3, R5, -R0, RZ ;  /* 0x8000000005037210 */ /* 0x000fe20007ffe0ff */
[----:B------:R-:W-:Y:S01]  /*01a0*/  IMAD.MOV.U32 R0, RZ, RZ, RZ ;  /* 0x000000ffff007224 */ /* 0x000fe200078e00ff */
[----:B------:R-:W-:-:S03]  /*01b0*/  LOP3.LUT R5, R4, 0xffffff00, RZ, 0xc0, !PT ;  /* 0xffffff0004057812 */ /* 0x000fc600078ec0ff */
[C-C-:B--2---:R-:W-:Y:S01]  /*01c0*/  IMAD.WIDE R14, R3.reuse, 0x4, R8.reuse ;  /* 0x00000004030e7825 */ /* 0x144fe200078e0208 */
[----:B------:R-:W-:Y:S02]  /*01d0*/  IADD3 R2, R2, -R5, RZ ;  /* 0x8000000502027210 */ /* 0x000fe40007ffe0ff */
[----:B------:R-:W-:Y:S02]  /*01e0*/  CS2R R4, SRZ ;  /* 0x0000000000047805 */ /* 0x000fe4000001ff00 */
[----:B------:R2:W3:Y:S01]  /*01f0*/  @!P0 LDG.E.EL R0, desc[UR4][R14.64] ;  /* 0x000000040e008981 */ /* 0x0004e2000c2e1900 */
[----:B------:R-:W-:Y:S02]  /*0200*/  IMAD.WIDE R18, R2, 0x4, R8 ;  /* 0x0000000402127825 */ /* 0x000fe400078e0208 */
[----:B------:R-:W1:Y:S03]  /*0210*/  LDC.64 R8, c[0x0][0x220] ;  /* 0x00008800ff087b82 */ /* 0x000e660000000a00 */
[----:B------:R1:W3:Y:S01]  /*0220*/  @!P0 LDG.E.EL R4, desc[UR4][R18.64] ;  /* 0x0000000412048981 */ /* 0x0002e2000c2e1900 */
[----:B----4-:R-:W-:Y:S01]  /*0230*/  IMAD.WIDE R24, R3, 0x4, R16 ;  /* 0x0000000403187825 */ /* 0x010fe200078e0210 */
[----:B--2---:R-:W-:-:S03]  /*0240*/  CS2R R14, SRZ ;  /* 0x00000000000e7805 */ /* 0x004fc6000001ff00 */
[----:B------:R-:W-:Y:S01]  /*0250*/  IMAD.WIDE R16, R2, 0x4, R16 ;  /* 0x0000000402107825 */ /* 0x000fe200078e0210 */
[----:B------:R-:W-:Y:S01]  /*0260*/  CS2R R22, SRZ ;  /* 0x0000000000167805 */ /* 0x000fe2000001ff00 */
[----:B------:R2:W4:Y:S02]  /*0270*/  @!P0 LDG.E.EL R5, desc[UR4][R24.64] ;  /* 0x0000000418058981 */ /* 0x000524000c2e1900 */
[----:B-----5:R-:W-:Y:S02]  /*0280*/  IMAD.WIDE R20, R7, 0x4, R20 ;  /* 0x0000000407147825 */ /* 0x020fe400078e0214 */
[----:B------:R-:W5:Y:S04]  /*0290*/  @!P0 LDG.E.EL R6, desc[UR4][R16.64] ;  /* 0x0000000410068981 */ /* 0x000f68000c2e1900 */
[----:B------:R-:W4:Y:S01]  /*02a0*/  @!P0 LDG.E.64 R14, desc[UR4][R20.64] ;  /* 0x00000004140e8981 */ /* 0x000f22000c1e1b00 */
[----:B01----:R-:W-:-:S04]  /*02b0*/  IMAD.WIDE R18, R3, 0x4, R8 ;  /* 0x0000000403127825 */ /* 0x003fc800078e0208 */
[----:B------:R-:W-:Y:S01]  /*02c0*/  IMAD.WIDE R8, R2, 0x4, R8 ;  /* 0x0000000402087825 */ /* 0x000fe200078e0208 */
[----:B------:R-:W4:Y:S03]  /*02d0*/  @!P0 LDG.E.EL R23, desc[UR4][R18.64] ;  /* 0x0000000412178981 */ /* 0x000f26000c2e1900 */
[C---:B--2---:R-:W-:Y:S01]  /*02e0*/  IMAD.WIDE R24, R3.reuse, 0x4, R10 ;  /* 0x0000000403187825 */ /* 0x044fe200078e020a */
[----:B------:R-:W2:Y:S01]  /*02f0*/  @!P0 LDG.E.EL R22, desc[UR4][R8.64] ;  /* 0x0000000408168981 */ /* 0x000ea2000c2e1900 */
[----:B------:R-:W-:Y:S02]  /*0300*/  CS2R R28, SRZ ;  /* 0x00000000001c7805 */ /* 0x000fe4000001ff00 */
[----:B------:R-:W-:-:S04]  /*0310*/  IMAD.WIDE R26, R3, 0x4, R12 ;  /* 0x00000004031a7825 */ /* 0x000fc800078e020c */
[C---:B------:R-:W-:Y:S01]  /*0320*/  IMAD.WIDE R10, R2.reuse, 0x4, R10 ;  /* 0x00000004020a7825 */ /* 0x040fe200078e020a */
[----:B------:R-:W2:Y:S03]  /*0330*/  @!P0 LDG.E.EL R28, desc[UR4][R24.64] ;  /* 0x00000004181c8981 */ /* 0x000ea6000c2e1900 */
[----:B------:R-:W-:Y:S01]  /*0340*/  IMAD.WIDE R2, R2, 0x4, R12 ;  /* 0x0000000402027825 */ /* 0x000fe200078e020c */
[----:B------:R-:W-:Y:S01]  /*0350*/  CS2R R12, SRZ ;  /* 0x00000000000c7805 */ /* 0x000fe2000001ff00 */
[----:B------:R-:W2:Y:S05]  /*0360*/  @!P0 LDG.E.EL R29, desc[UR4][R26.64] ;  /* 0x000000041a1d8981 */ /* 0x000eaa000c2e1900 */
[----:B------:R-:W2:Y:S04]  /*0370*/  @!P0 LDG.E.EL R12, desc[UR4][R10.64] ;  /* 0x000000040a0c8981 */ /* 0x000ea8000c2e1900 */
[----:B------:R0:W2:Y:S02]  /*0380*/  @!P0 LDG.E.EL R13, desc[UR4][R2.64] ;  /* 0x00000004020d8981 */ /* 0x0000a4000c2e1900 */
[----:B0-----:R-:W-:-:S02]  /*0390*/  IMAD.MOV.U32 R2, RZ, RZ, 0x3e800000 ;  /* 0x3e800000ff027424 */ /* 0x001fc400078e00ff */
[----:B---3--:R-:W-:Y:S01]  /*03a0*/  FADD R0, R0, 9.9999997473787516356e-06 ;  /* 0x3727c5ac00007421 */ /* 0x008fe20000000000 */
[----:B------:R-:W-:-:S03]  /*03b0*/  FADD R4, R4, 9.9999997473787516356e-06 ;  /* 0x3727c5ac04047421 */ /* 0x000fc60000000000 */
[----:B------:R-:W0:Y:S08]  /*03c0*/  MUFU.SQRT R8, R0 ;  /* 0x0000000000087308 */ /* 0x000e300000002000 */
[----:B------:R-:W1:Y:S01]  /*03d0*/  MUFU.SQRT R9, R4 ;  /* 0x0000000400097308 */ /* 0x000e620000002000 */
[C---:B0-----:R-:W-:Y:S02]  /*03e0*/  FSETP.GT.AND P1, PT, R8.reuse, 8.50705917302346158658e+37, PT ;  /* 0x7e8000000800780b */ /* 0x041fe40003f24000 */
[----:B------:R-:W-:-:S02]  /*03f0*/  FSETP.GEU.AND P3, PT, R8, 1.175494350822287508e-38, PT ;  /* 0x008000000800780b */ /* 0x000fc40003f6e000 */
[C---:B-1----:R-:W-:Y:S02]  /*0400*/  FSETP.GT.AND P2, PT, R9.reuse, 8.50705917302346158658e+37, PT ;  /* 0x7e8000000900780b */ /* 0x042fe40003f44000 */
[----:B------:R-:W-:-:S07]  /*0410*/  FSETP.GEU.AND P4, PT, R9, 1.175494350822287508e-38, PT ;  /* 0x008000000900780b */ /* 0x000fce0003f8e000 */
[----:B------:R-:W-:-:S04]  /*0420*/  @P1 FMUL R8, R8, 0.25 ;  /* 0x3e80000008081820 */ /* 0x000fc80000400000 */
[----:B------:R-:W-:Y:S01]  /*0430*/  @!P3 FMUL R8, R8, 16777216 ;  /* 0x4b8000000808b820 */ /* 0x000fe20000400000 */
[----:B------:R-:W-:-:S04]  /*0440*/  @P2 FMUL R9, R9, 0.25 ;  /* 0x3e80000009092820 */ /* 0x000fc80000400000 */
[----:B------:R-:W-:Y:S01]  /*0450*/  @!P4 FMUL R9, R9, 16777216 ;  /* 0x4b8000000909c820 */ /* 0x000fe20000400000 */
[----:B------:R-:W0:Y:S01]  /*0460*/  MUFU.RCP R8, R8 ;  /* 0x0000000800087308 */ /* 0x000e220000001000 */
[----:B------:R-:W-:-:S07]  /*0470*/  FSEL R3, R2, 1, P1 ;  /* 0x3f80000002037808 */ /* 0x000fce0000800000 */
[----:B------:R-:W1:Y:S01]  /*0480*/  MUFU.RCP R9, R9 ;  /* 0x0000000900097308 */ /* 0x000e620000001000 */
[----:B------:R-:W-:Y:S01]  /*0490*/  FSEL R2, R2, 1, P2 ;  /* 0x3f80000002027808 */ /* 0x000fe20001000000 */
[----:B------:R-:W-:Y:S01]  /*04a0*/  @!P3 FMUL R3, R3, 16777216 ;  /* 0x4b8000000303b820 */ /* 0x000fe20000400000 */
[----:B----4-:R-:W-:Y:S01]  /*04b0*/  FADD R14, R5, R14 ;  /* 0x0000000e050e7221 */ /* 0x010fe20000000000 */
[----:B-----5:R-:W-:Y:S02]  /*04c0*/  FADD R15, R6, R15 ;  /* 0x0000000f060f7221 */ /* 0x020fe40000000000 */
[----:B------:R-:W-:Y:S01]  /*04d0*/  @!P4 FMUL R2, R2, 16777216 ;  /* 0x4b8000000202c820 */ /* 0x000fe20000400000 */
[----:B0-----:R-:W-:Y:S01]  /*04e0*/  FMUL R0, R8, R3 ;  /* 0x0000000308007220 */ /* 0x001fe20000400000 */
[----:B------:R-:W-:Y:S01]  /*04f0*/  FADD R23, R14, -R23 ;  /* 0x800000170e177221 */ /* 0x000fe20000000000 */
[----:B--2---:R-:W-:Y:S01]  /*0500*/  FADD R22, R15, -R22 ;  /* 0x800000160f167221 */ /* 0x004fe20000000000 */
[----:B-1----:R-:W-:-:S02]  /*0510*/  FMUL R3, R9, R2 ;  /* 0x0000000209037220 */ /* 0x002fc40000400000 */
[----:B------:R-:W-:Y:S02]  /*0520*/  FMUL R0, R23, R0 ;  /* 0x0000000017007220 */ /* 0x000fe40000400000 */
[----:B------:R-:W-:Y:S02]  /*0530*/  FMUL R22, R22, R3 ;  /* 0x0000000316167220 */ /* 0x000fe40000400000 */
[----:B------:R-:W-:Y:S01]  /*0540*/  FFMA R0, R0, R28, R29 ;  /* 0x0000001c00007223 */ /* 0x000fe2000000001d */
[----:B------:R-:W0:Y:S01]  /*0550*/  LDC.64 R2, c[0x0][0x240] ;  /* 0x00009000ff027b82 */ /* 0x000e220000000a00 */
[----:B------:R-:W-:-:S03]  /*0560*/  FFMA R12, R22, R12, R13 ;  /* 0x0000000c160c7223 */ /* 0x000fc6000000000d */
[----:B------:R-:W-:Y:S02]  /*0570*/  FSETP.GTU.AND P1, PT, R0, RZ, PT ;  /* 0x000000ff0000720b */ /* 0x000fe40003f2c000 */
[----:B------:R-:W-:Y:S02]  /*0580*/  FSETP.GTU.AND P2, PT, R12, RZ, PT ;  /* 0x000000ff0c00720b */ /* 0x000fe40003f4c000 */
[----:B------:R-:W-:Y:S02]  /*0590*/  FSEL R4, R0, RZ, P1 ;  /* 0x000000ff00047208 */ /* 0x000fe40000800000 */
[----:B------:R-:W-:Y:S02]  /*05a0*/  FSEL R5, R12, RZ, P2 ;  /* 0x000000ff0c057208 */ /* 0x000fe40001000000 */
[C---:B------:R-:W-:Y:S02]  /*05b0*/  FSETP.GEU.AND P1, PT, R4.reuse, 6, PT ;  /* 0x40c000000400780b */ /* 0x040fe40003f2e000 */
[----:B------:R-:W-:Y:S01]  /*05c0*/  FSETP.GEU.AND P2, PT, R5, 6, PT ;  /* 0x40c000000500780b */ /* 0x000fe20003f4e000 */
[----:B------:R1:W-:Y:S01]  /*05d0*/  @!P0 STG.E.64 desc[UR4][R20.64], R14 ;  /* 0x0000000e14008986 */ /* 0x0003e2000c101b04 */
[----:B------:R-:W-:-:S02]  /*05e0*/  FSETP.NAN.AND P3, PT, R4, R4, PT ;  /* 0x000000040400720b */ /* 0x000fc40003f68000 */
[----:B------:R-:W-:Y:S01]  /*05f0*/  FSETP.NAN.AND P4, PT, R5, R5, PT ;  /* 0x000000050500720b */ /* 0x000fe20003f88000 */
[----:B0-----:R-:W-:-:S06]  /*0600*/  IMAD.WIDE R6, R7, 0x4, R2 ;  /* 0x0000000407067825 */ /* 0x001fcc00078e0202 */
[----:B------:R-:W-:Y:S02]  /*0610*/  @P1 SEL R4, R4, 0x40c00000, P3 ;  /* 0x40c0000004041807 */ /* 0x000fe40001800000 */
[----:B------:R-:W-:Y:S01]  /*0620*/  @P2 SEL R5, R5, 0x40c00000, P4 ;  /* 0x40c0000005052807 */ /* 0x000fe20002000000 */
[----:B------:R-:W-:Y:S06]  /*0630*/  @P0 EXIT ;  /* 0x000000000000094d */ /* 0x000fec0003800000 */
[----:B------:R-:W-:Y:S01]  /*0640*/  STG.E.64 desc[UR4][R6.64], R4 ;  /* 0x0000000406007986 */ /* 0x000fe2000c101b04 */
[----:B------:R-:W-:Y:S05]  /*0650*/  EXIT ;  /* 0x000000000000794d */ /* 0x000fea0003800000 */
.L_x_0:
[----:B------:R-:W-:-:S00]  /*0660*/  BRA `(.L_x_0) ;  /* 0xfffffffc00fc7947 */ /* 0x000fc0000383ffff */
[----:B------:R-:W-:-:S00]  /*0670*/  NOP ;  /* 0x0000000000007918 */ /* 0x000fc00000000000 */
        /* <DEDUP_REMOVED lines=8> */
.L_x_1:


//--------------------- .nv.global.init           --------------------------
	.section	.nv.global.init,"aw",@progbits
.nv.global.init:
	.type		_$_str,@object
	.size		_$_str,(_$_str_$_2 - _$_str)
_$_str:
        /*0000*/ 	.byte	0x5f, 0x5f, 0x43, 0x55, 0x44, 0x41, 0x5f, 0x46, 0x54, 0x5a, 0x00
	.type		_$_str_$_2,@object
	.size		_$_str_$_2,(.L_1 - _$_str_$_2)
_$_str_$_2:
        /*000b*/ 	.byte	0x5f, 0x5f, 0x43, 0x55, 0x44, 0x41, 0x5f, 0x50, 0x52, 0x45, 0x43, 0x5f, 0x53, 0x51, 0x52, 0x54
        /*001b*/ 	.byte	0x00
.L_1:


//--------------------- .nv.constant0.triton_poi_fused__native_batch_norm_legit_no_training_convolution_hardtanh_11 --------------------------
	.section	.nv.constant0.triton_poi_fused__native_batch_norm_legit_no_training_convolution_hardtanh_11,"a",@progbits
	.sectionflags	@""
	.align	4
.nv.constant0.triton_poi_fused__native_batch_norm_legit_no_training_convolution_hardtanh_11:
	.zero		588
